//
// Generated by NVIDIA NVVM Compiler
//
// Compiler Build ID: CL-36424714
// Cuda compilation tools, release 13.0, V13.0.88
// Based on NVVM 20.0.0
//

.version 9.0
.target sm_100
.address_size 64

	// .globl	_Z10f_evaluatePddi
.func  (.param .align 16 .b8 func_retval0[16]) __internal_trig_reduction_slowpathd
(
	.param .b64 __internal_trig_reduction_slowpathd_param_0
)
;
.global .align 8 .b8 __cudart_i2opi_d[144] = {8, 93, 141, 31, 177, 95, 251, 107, 234, 146, 82, 138, 247, 57, 7, 61, 123, 241, 229, 235, 199, 186, 39, 117, 45, 234, 95, 158, 102, 63, 70, 79, 183, 9, 203, 39, 207, 126, 54, 109, 31, 109, 10, 90, 139, 17, 47, 239, 15, 152, 5, 222, 255, 151, 248, 31, 59, 40, 249, 189, 139, 95, 132, 156, 244, 57, 83, 131, 57, 214, 145, 57, 65, 126, 95, 180, 38, 112, 156, 233, 132, 68, 187, 46, 245, 53, 130, 232, 62, 167, 41, 177, 28, 235, 29, 254, 28, 146, 209, 9, 234, 46, 73, 6, 224, 210, 77, 66, 58, 110, 36, 183, 97, 197, 187, 222, 171, 99, 81, 254, 65, 144, 67, 60, 153, 149, 98, 219, 192, 221, 52, 245, 209, 87, 39, 252, 41, 21, 68, 78, 110, 131, 249, 162};
.global .align 16 .b8 __cudart_sin_cos_coeffs[128] = {70, 210, 176, 44, 241, 229, 90, 190, 146, 227, 172, 105, 227, 29, 199, 62, 161, 98, 219, 25, 160, 1, 42, 191, 24, 8, 17, 17, 17, 17, 129, 63, 84, 85, 85, 85, 85, 85, 197, 191, 0, 0, 0, 0, 0, 0, 0, 0, 0, 0, 0, 0, 0, 0, 0, 0, 100, 129, 253, 32, 131, 255, 168, 189, 40, 133, 239, 193, 167, 238, 33, 62, 217, 230, 6, 142, 79, 126, 146, 190, 233, 188, 221, 25, 160, 1, 250, 62, 71, 93, 193, 22, 108, 193, 86, 191, 81, 85, 85, 85, 85, 85, 165, 63, 0, 0, 0, 0, 0, 0, 224, 191, 0, 0, 0, 0, 0, 0, 240, 63};

.visible .entry _Z10f_evaluatePddi(
	.param .u64 .ptr .align 1 _Z10f_evaluatePddi_param_0,
	.param .f64 _Z10f_evaluatePddi_param_1,
	.param .u32 _Z10f_evaluatePddi_param_2
)
{
	.reg .pred 	%p<9>;
	.reg .b32 	%r<33>;
	.reg .b32 	%f<3>;
	.reg .b64 	%rd<9>;
	.reg .b64 	%fd<62>;

	ld.param.u64 	%rd1, [_Z10f_evaluatePddi_param_0];
	ld.param.f64 	%fd13, [_Z10f_evaluatePddi_param_1];
	ld.param.u32 	%r10, [_Z10f_evaluatePddi_param_2];
	mov.u32 	%r11, %ctaid.x;
	mov.u32 	%r12, %ntid.x;
	mov.u32 	%r13, %tid.x;
	mad.lo.s32 	%r1, %r11, %r12, %r13;
	setp.gt.s32 	%p1, %r1, %r10;
	@%p1 bra 	$L__BB0_10;
	cvt.rn.f64.s32 	%fd14, %r1;
	mul.f64 	%fd1, %fd13, %fd14;
	abs.f64 	%fd2, %fd1;
	setp.neu.f64 	%p2, %fd2, 0d7FF0000000000000;
	@%p2 bra 	$L__BB0_3;
	mov.f64 	%fd20, 0d0000000000000000;
	mul.rn.f64 	%fd60, %fd1, %fd20;
	mov.b32 	%r32, 1;
	bra.uni 	$L__BB0_6;
$L__BB0_3:
	mul.f64 	%fd15, %fd1, 0d3FE45F306DC9C883;
	cvt.rni.s32.f64 	%r31, %fd15;
	cvt.rn.f64.s32 	%fd16, %r31;
	fma.rn.f64 	%fd17, %fd16, 0dBFF921FB54442D18, %fd1;
	fma.rn.f64 	%fd18, %fd16, 0dBC91A62633145C00, %fd17;
	fma.rn.f64 	%fd60, %fd16, 0dB97B839A252049C0, %fd18;
	setp.ltu.f64 	%p3, %fd2, 0d41E0000000000000;
	@%p3 bra 	$L__BB0_5;
	{ // callseq 0, 0
	.param .b64 param0;
	st.param.f64 	[param0], %fd1;
	.param .align 16 .b8 retval0[16];
	call.uni (retval0), 
	__internal_trig_reduction_slowpathd, 
	(
	param0
	);
	ld.param.f64 	%fd60, [retval0];
	ld.param.b32 	%r31, [retval0+8];
	} // callseq 0
$L__BB0_5:
	add.s32 	%r32, %r31, 1;
$L__BB0_6:
	shl.b32 	%r16, %r32, 6;
	cvt.u64.u32 	%rd2, %r16;
	and.b64  	%rd3, %rd2, 64;
	mov.u64 	%rd4, __cudart_sin_cos_coeffs;
	add.s64 	%rd5, %rd4, %rd3;
	mul.rn.f64 	%fd21, %fd60, %fd60;
	and.b32  	%r17, %r32, 1;
	setp.eq.b32 	%p4, %r17, 1;
	selp.f64 	%fd22, 0dBDA8FF8320FD8164, 0d3DE5DB65F9785EBA, %p4;
	ld.global.nc.v2.f64 	{%fd23, %fd24}, [%rd5];
	fma.rn.f64 	%fd25, %fd22, %fd21, %fd23;
	fma.rn.f64 	%fd26, %fd25, %fd21, %fd24;
	ld.global.nc.v2.f64 	{%fd27, %fd28}, [%rd5+16];
	fma.rn.f64 	%fd29, %fd26, %fd21, %fd27;
	fma.rn.f64 	%fd30, %fd29, %fd21, %fd28;
	ld.global.nc.v2.f64 	{%fd31, %fd32}, [%rd5+32];
	fma.rn.f64 	%fd33, %fd30, %fd21, %fd31;
	fma.rn.f64 	%fd34, %fd33, %fd21, %fd32;
	fma.rn.f64 	%fd35, %fd34, %fd60, %fd60;
	fma.rn.f64 	%fd36, %fd34, %fd21, 0d3FF0000000000000;
	selp.f64 	%fd37, %fd36, %fd35, %p4;
	and.b32  	%r18, %r32, 2;
	setp.eq.s32 	%p5, %r18, 0;
	mov.f64 	%fd38, 0d0000000000000000;
	sub.f64 	%fd39, %fd38, %fd37;
	selp.f64 	%fd8, %fd37, %fd39, %p5;
	fma.rn.f64 	%fd40, %fd8, 0d3FF71547652B82FE, 0d4338000000000000;
	{
	.reg .b32 %temp; 
	mov.b64 	{%r7, %temp}, %fd40;
	}
	mov.f64 	%fd41, 0dC338000000000000;
	add.rn.f64 	%fd42, %fd40, %fd41;
	fma.rn.f64 	%fd43, %fd42, 0dBFE62E42FEFA39EF, %fd8;
	fma.rn.f64 	%fd44, %fd42, 0dBC7ABC9E3B39803F, %fd43;
	fma.rn.f64 	%fd45, %fd44, 0d3E5ADE1569CE2BDF, 0d3E928AF3FCA213EA;
	fma.rn.f64 	%fd46, %fd45, %fd44, 0d3EC71DEE62401315;
	fma.rn.f64 	%fd47, %fd46, %fd44, 0d3EFA01997C89EB71;
	fma.rn.f64 	%fd48, %fd47, %fd44, 0d3F2A01A014761F65;
	fma.rn.f64 	%fd49, %fd48, %fd44, 0d3F56C16C1852B7AF;
	fma.rn.f64 	%fd50, %fd49, %fd44, 0d3F81111111122322;
	fma.rn.f64 	%fd51, %fd50, %fd44, 0d3FA55555555502A1;
	fma.rn.f64 	%fd52, %fd51, %fd44, 0d3FC5555555555511;
	fma.rn.f64 	%fd53, %fd52, %fd44, 0d3FE000000000000B;
	fma.rn.f64 	%fd54, %fd53, %fd44, 0d3FF0000000000000;
	fma.rn.f64 	%fd55, %fd54, %fd44, 0d3FF0000000000000;
	{
	.reg .b32 %temp; 
	mov.b64 	{%r8, %temp}, %fd55;
	}
	{
	.reg .b32 %temp; 
	mov.b64 	{%temp, %r9}, %fd55;
	}
	shl.b32 	%r19, %r7, 20;
	add.s32 	%r20, %r19, %r9;
	mov.b64 	%fd61, {%r8, %r20};
	{
	.reg .b32 %temp; 
	mov.b64 	{%temp, %r21}, %fd8;
	}
	mov.b32 	%f2, %r21;
	abs.f32 	%f1, %f2;
	setp.lt.f32 	%p6, %f1, 0f4086232B;
	@%p6 bra 	$L__BB0_9;
	setp.lt.f64 	%p7, %fd8, 0d0000000000000000;
	add.f64 	%fd56, %fd8, 0d7FF0000000000000;
	selp.f64 	%fd61, 0d0000000000000000, %fd56, %p7;
	setp.geu.f32 	%p8, %f1, 0f40874800;
	@%p8 bra 	$L__BB0_9;
	shr.u32 	%r22, %r7, 31;
	add.s32 	%r23, %r7, %r22;
	shr.s32 	%r24, %r23, 1;
	shl.b32 	%r25, %r24, 20;
	add.s32 	%r26, %r9, %r25;
	mov.b64 	%fd57, {%r8, %r26};
	sub.s32 	%r27, %r7, %r24;
	shl.b32 	%r28, %r27, 20;
	add.s32 	%r29, %r28, 1072693248;
	mov.b32 	%r30, 0;
	mov.b64 	%fd58, {%r30, %r29};
	mul.f64 	%fd61, %fd58, %fd57;
$L__BB0_9:
	cvta.to.global.u64 	%rd6, %rd1;
	mul.wide.s32 	%rd7, %r1, 8;
	add.s64 	%rd8, %rd6, %rd7;
	st.global.f64 	[%rd8], %fd61;
$L__BB0_10:
	ret;

}
.func  (.param .align 16 .b8 func_retval0[16]) __internal_trig_reduction_slowpathd(
	.param .b64 __internal_trig_reduction_slowpathd_param_0
)
{
	.local .align 8 .b8 	__local_depot1[40];
	.reg .b64 	%SP;
	.reg .b64 	%SPL;
	.reg .pred 	%p<10>;
	.reg .b32 	%r<47>;
	.reg .b64 	%rd<74>;
	.reg .b64 	%fd<5>;

	mov.u64 	%SPL, __local_depot1;
	ld.param.f64 	%fd4, [__internal_trig_reduction_slowpathd_param_0];
	add.u64 	%rd1, %SPL, 0;
	{
	.reg .b32 %temp; 
	mov.b64 	{%temp, %r1}, %fd4;
	}
	shr.u32 	%r2, %r1, 20;
	and.b32  	%r3, %r2, 2047;
	setp.eq.s32 	%p1, %r3, 2047;
	mov.b32 	%r46, 0;
	@%p1 bra 	$L__BB1_9;
	add.s32 	%r20, %r3, -1024;
	mov.b64 	%rd20, %fd4;
	shl.b64 	%rd2, %rd20, 11;
	shr.u32 	%r4, %r20, 6;
	sub.s32 	%r45, 15, %r4;
	sub.s32 	%r21, 19, %r4;
	setp.lt.u32 	%p2, %r20, 128;
	selp.b32 	%r6, 18, %r21, %p2;
	setp.ge.s32 	%p3, %r45, %r6;
	mov.b64 	%rd70, 0;
	@%p3 bra 	$L__BB1_4;
	add.s32 	%r23, %r6, %r4;
	neg.s32 	%r43, %r23;
	or.b64  	%rd3, %rd2, -9223372036854775808;
	mov.b64 	%rd70, 0;
	mov.b32 	%r42, 0;
	mov.u64 	%rd25, __cudart_i2opi_d;
	mov.u32 	%r44, %r45;
$L__BB1_3:
	.pragma "nounroll";
	mul.wide.s32 	%rd22, %r42, 8;
	add.s64 	%rd23, %rd1, %rd22;
	mul.wide.s32 	%rd24, %r44, 8;
	add.s64 	%rd26, %rd25, %rd24;
	ld.global.nc.u64 	%rd27, [%rd26];
	{
	.reg .u32 %r0, %r1, %r2, %r3, %alo, %ahi, %blo, %bhi, %clo, %chi;
	mov.b64 	{%alo,%ahi}, %rd27;
	mov.b64 	{%blo,%bhi}, %rd3;
	mov.b64 	{%clo,%chi}, %rd70;
	mad.lo.cc.u32 	%r0, %alo, %blo, %clo;
	madc.hi.cc.u32 	%r1, %alo, %blo, %chi;
	madc.hi.u32 	%r2, %alo, %bhi, 0;
	mad.lo.cc.u32 	%r1, %alo, %bhi, %r1;
	madc.hi.cc.u32 	%r2, %ahi, %blo, %r2;
	madc.hi.u32 	%r3, %ahi, %bhi, 0;
	mad.lo.cc.u32 	%r1, %ahi, %blo, %r1;
	madc.lo.cc.u32 	%r2, %ahi, %bhi, %r2;
	addc.u32 	%r3, %r3, 0;
	mov.b64 	%rd28, {%r0,%r1};
	mov.b64 	%rd70, {%r2,%r3};
	}
	st.local.u64 	[%rd23], %rd28;
	add.s32 	%r44, %r44, 1;
	add.s32 	%r43, %r43, 1;
	add.s32 	%r42, %r42, 1;
	setp.ne.s32 	%p4, %r43, -15;
	mov.u32 	%r45, %r6;
	@%p4 bra 	$L__BB1_3;
$L__BB1_4:
	cvt.s64.s32 	%rd29, %r45;
	cvt.u64.u32 	%rd30, %r4;
	add.s64 	%rd31, %rd30, %rd29;
	shl.b64 	%rd32, %rd31, 3;
	add.s64 	%rd33, %rd1, %rd32;
	st.local.u64 	[%rd33+-120], %rd70;
	and.b32  	%r15, %r2, 63;
	ld.local.u64 	%rd72, [%rd1+16];
	ld.local.u64 	%rd71, [%rd1+24];
	setp.eq.s32 	%p5, %r15, 0;
	@%p5 bra 	$L__BB1_6;
	shl.b64 	%rd34, %rd71, %r15;
	shr.u64 	%rd35, %rd72, 1;
	xor.b32  	%r24, %r15, 63;
	shr.u64 	%rd36, %rd35, %r24;
	or.b64  	%rd71, %rd34, %rd36;
	ld.local.u64 	%rd37, [%rd1+8];
	shl.b64 	%rd38, %rd72, %r15;
	shr.u64 	%rd39, %rd37, 1;
	shr.u64 	%rd40, %rd39, %r24;
	or.b64  	%rd72, %rd38, %rd40;
$L__BB1_6:
	and.b32  	%r25, %r1, -2147483648;
	shr.u64 	%rd41, %rd71, 62;
	cvt.u32.u64 	%r26, %rd41;
	mov.b64 	{%r27, %r28}, %rd71;
	mov.b64 	{%r29, %r30}, %rd72;
	shf.l.wrap.b32 	%r31, %r30, %r27, 2;
	shf.l.wrap.b32 	%r32, %r27, %r28, 2;
	mov.b64 	%rd42, {%r31, %r32};
	shl.b64 	%rd43, %rd72, 2;
	shr.u64 	%rd44, %rd42, 63;
	cvt.u32.u64 	%r33, %rd44;
	add.s32 	%r34, %r33, %r26;
	setp.eq.s32 	%p6, %r25, 0;
	neg.s32 	%r35, %r34;
	selp.b32 	%r46, %r34, %r35, %p6;
	setp.gt.s64 	%p7, %rd42, -1;
	mov.b64 	%rd45, 0;
	{
	.reg .u32 %r0, %r1, %r2, %r3, %a0, %a1, %a2, %a3, %b0, %b1, %b2, %b3;
	mov.b64 	{%a0,%a1}, %rd45;
	mov.b64 	{%a2,%a3}, %rd45;
	mov.b64 	{%b0,%b1}, %rd43;
	mov.b64 	{%b2,%b3}, %rd42;
	sub.cc.u32 	%r0, %a0, %b0;
	subc.cc.u32 	%r1, %a1, %b1;
	subc.cc.u32 	%r2, %a2, %b2;
	subc.u32 	%r3, %a3, %b3;
	mov.b64 	%rd46, {%r0,%r1};
	mov.b64 	%rd47, {%r2,%r3};
	}
	xor.b32  	%r36, %r25, -2147483648;
	selp.b64 	%rd73, %rd42, %rd47, %p7;
	selp.b64 	%rd14, %rd43, %rd46, %p7;
	selp.b32 	%r17, %r25, %r36, %p7;
	clz.b64 	%r37, %rd73;
	cvt.u64.u32 	%rd15, %r37;
	setp.eq.s32 	%p8, %r37, 0;
	@%p8 bra 	$L__BB1_8;
	cvt.u32.u64 	%r38, %rd15;
	and.b32  	%r39, %r38, 63;
	shl.b64 	%rd48, %rd73, %r39;
	shr.u64 	%rd49, %rd14, 1;
	not.b32 	%r40, %r38;
	and.b32  	%r41, %r40, 63;
	shr.u64 	%rd50, %rd49, %r41;
	or.b64  	%rd73, %rd48, %rd50;
$L__BB1_8:
	mov.b64 	%rd51, -3958705157555305931;
	{
	.reg .u32 %r0, %r1, %r2, %r3, %alo, %ahi, %blo, %bhi;
	mov.b64 	{%alo,%ahi}, %rd73;
	mov.b64 	{%blo,%bhi}, %rd51;
	mul.lo.u32 	%r0, %alo, %blo;
	mul.hi.u32 	%r1, %alo, %blo;
	mad.lo.cc.u32 	%r1, %alo, %bhi, %r1;
	madc.hi.u32 	%r2, %alo, %bhi, 0;
	mad.lo.cc.u32 	%r1, %ahi, %blo, %r1;
	madc.hi.cc.u32 	%r2, %ahi, %blo, %r2;
	madc.hi.u32 	%r3, %ahi, %bhi, 0;
	mad.lo.cc.u32 	%r2, %ahi, %bhi, %r2;
	addc.u32 	%r3, %r3, 0;
	mov.b64 	%rd52, {%r0,%r1};
	mov.b64 	%rd53, {%r2,%r3};
	}
	setp.gt.s64 	%p9, %rd53, 0;
	{
	.reg .u32 %r0, %r1, %r2, %r3, %a0, %a1, %a2, %a3, %b0, %b1, %b2, %b3;
	mov.b64 	{%a0,%a1}, %rd52;
	mov.b64 	{%a2,%a3}, %rd53;
	mov.b64 	{%b0,%b1}, %rd52;
	mov.b64 	{%b2,%b3}, %rd53;
	add.cc.u32 	%r0, %a0, %b0;
	addc.cc.u32 	%r1, %a1, %b1;
	addc.cc.u32 	%r2, %a2, %b2;
	addc.u32 	%r3, %a3, %b3;
	mov.b64 	%rd54, {%r0,%r1};
	mov.b64 	%rd55, {%r2,%r3};
	}
	selp.b64 	%rd56, %rd55, %rd53, %p9;
	selp.s64 	%rd57, -1, 0, %p9;
	sub.s64 	%rd58, %rd57, %rd15;
	cvt.u64.u32 	%rd59, %r17;
	shl.b64 	%rd60, %rd59, 32;
	add.s64 	%rd61, %rd56, 1;
	shr.u64 	%rd62, %rd61, 10;
	add.s64 	%rd63, %rd62, 1;
	shr.u64 	%rd64, %rd63, 1;
	shl.b64 	%rd65, %rd58, 52;
	add.s64 	%rd66, %rd65, %rd64;
	add.s64 	%rd67, %rd66, 4602678819172646912;
	or.b64  	%rd68, %rd67, %rd60;
	mov.b64 	%fd4, %rd68;
$L__BB1_9:
	st.param.f64 	[func_retval0], %fd4;
	st.param.b32 	[func_retval0+8], %r46;
	ret;

}


// ===== COMPILED SASS (sm_100) =====

	.target	sm_100

	.elftype	@"ET_EXEC"


//--------------------- .note.nv.tkinfo           --------------------------
	.section	.note.nv.tkinfo,"",@"SHT_NOTE"
	.sectionflags	@"SHF_NOTE_NV_TKINFO"
	.tkinfo
        /*0018*/ 	.word	0x00000002
        /*0030*/ 	.string	""
        /*0030*/ 	.string	"ptxas"
        /*0030*/ 	.string	"Cuda compilation tools, release 13.0, V13.0.88"
        /*0030*/ 	.string	"Build cuda_13.0.r13.0/compiler.36424714_0"
        /*0030*/ 	.string	"-arch sm_100 -m 64 "



//--------------------- .note.nv.cuinfo           --------------------------
	.section	.note.nv.cuinfo,"",@"SHT_NOTE"
	.sectionflags	@"SHF_NOTE_NV_CUINFO"
        /*0018*/ 	.short	0x0002
        /*001a*/ 	.short	0x0064
        /*001c*/ 	.short	0x0082
	.zero		2


//--------------------- .nv.info                  --------------------------
	.section	.nv.info,"",@"SHT_CUDA_INFO"
	.align	4


	//----- nvinfo : EIATTR_REGCOUNT
	.align		4
        /*0000*/ 	.byte	0x04, 0x2f
        /*0002*/ 	.short	(.L_3 - .L_2)
	.align		4
.L_2:
        /*0004*/ 	.word	index@(_Z10f_evaluatePddi)
        /*0008*/ 	.word	0x0000001c


	//----- nvinfo : EIATTR_FRAME_SIZE
	.align		4
.L_3:
        /*000c*/ 	.byte	0x04, 0x11
        /*000e*/ 	.short	(.L_5 - .L_4)
	.align		4
.L_4:
        /*0010*/ 	.word	index@($_Z10f_evaluatePddi$__internal_trig_reduction_slowpathd)
        /*0014*/ 	.word	0x00000028


	//----- nvinfo : EIATTR_FRAME_SIZE
	.align		4
.L_5:
        /*0018*/ 	.byte	0x04, 0x11
        /*001a*/ 	.short	(.L_7 - .L_6)
	.align		4
.L_6:
        /*001c*/ 	.word	index@(_Z10f_evaluatePddi)
        /*0020*/ 	.word	0x00000028


	//----- nvinfo : EIATTR_MIN_STACK_SIZE
	.align		4
.L_7:
        /*0024*/ 	.byte	0x04, 0x12
        /*0026*/ 	.short	(.L_9 - .L_8)
	.align		4
.L_8:
        /*0028*/ 	.word	index@(_Z10f_evaluatePddi)
        /*002c*/ 	.word	0x00000028
.L_9:


//--------------------- .nv.compat                --------------------------
	.section	.nv.compat,"",@"SHT_CUDA_COMPAT_INFO"
	.align	4
        /*0000*/ 	.byte	0x02, 0x09, 0x00, 0x00, 0x02, 0x02, 0x01, 0x00, 0x02, 0x05, 0x05, 0x00, 0x03, 0x07, 0x01, 0x01
        /*0010*/ 	.byte	0x02, 0x03, 0x00, 0x00, 0x02, 0x06, 0x01, 0x00, 0x04, 0x0b, 0x08, 0x00, 0x01, 0x00, 0x00, 0x00
        /*0020*/ 	.byte	0x00, 0x00, 0x00, 0x00


//--------------------- .nv.info._Z10f_evaluatePddi --------------------------
	.section	.nv.info._Z10f_evaluatePddi,"",@"SHT_CUDA_INFO"
	.sectionflags	@""
	.align	4


	//----- nvinfo : EIATTR_CUDA_API_VERSION
	.align		4
        /*0000*/ 	.byte	0x04, 0x37
        /*0002*/ 	.short	(.L_11 - .L_10)
.L_10:
        /*0004*/ 	.word	0x00000082


	//----- nvinfo : EIATTR_KPARAM_INFO
	.align		4
.L_11:
        /*0008*/ 	.byte	0x04, 0x17
        /*000a*/ 	.short	(.L_13 - .L_12)
.L_12:
        /*000c*/ 	.word	0x00000000
        /*0010*/ 	.short	0x0002
        /*0012*/ 	.short	0x0010
        /*0014*/ 	.byte	0x00, 0xf0, 0x11, 0x00


	//----- nvinfo : EIATTR_KPARAM_INFO
	.align		4
.L_13:
        /*0018*/ 	.byte	0x04, 0x17
        /*001a*/ 	.short	(.L_15 - .L_14)
.L_14:
        /*001c*/ 	.word	0x00000000
        /*0020*/ 	.short	0x0001
        /*0022*/ 	.short	0x0008
        /*0024*/ 	.byte	0x00, 0xf0, 0x21, 0x00


	//----- nvinfo : EIATTR_KPARAM_INFO
	.align		4
.L_15:
        /*0028*/ 	.byte	0x04, 0x17
        /*002a*/ 	.short	(.L_17 - .L_16)
.L_16:
        /*002c*/ 	.word	0x00000000
        /*0030*/ 	.short	0x0000
        /*0032*/ 	.short	0x0000
        /*0034*/ 	.byte	0x00, 0xf5, 0x21, 0x00


	//----- nvinfo : EIATTR_SPARSE_MMA_MASK
	.align		4
.L_17:
        /*0038*/ 	.byte	0x03, 0x50
        /*003a*/ 	.short	0x0000


	//----- nvinfo : EIATTR_MAXREG_COUNT
	.align		4
        /*003c*/ 	.byte	0x03, 0x1b
        /*003e*/ 	.short	0x00ff


	//----- nvinfo : EIATTR_MERCURY_ISA_VERSION
	.align		4
        /*0040*/ 	.byte	0x03, 0x5f
        /*0042*/ 	.short	0x0101


	//----- nvinfo : EIATTR_VRC_CTA_INIT_COUNT
	.align		4
        /*0044*/ 	.byte	0x02, 0x4a
	.zero		1
	.zero		1


	//----- nvinfo : EIATTR_EXIT_INSTR_OFFSETS
	.align		4
        /*0048*/ 	.byte	0x04, 0x1c
        /*004a*/ 	.short	(.L_19 - .L_18)


	//   ....[0]....
.L_18:
        /*004c*/ 	.word	0x00000080


	//   ....[1]....
        /*0050*/ 	.word	0x00000840


	//----- nvinfo : EIATTR_CRS_STACK_SIZE
	.align		4
.L_19:
        /*0054*/ 	.byte	0x04, 0x1e
        /*0056*/ 	.short	(.L_21 - .L_20)
.L_20:
        /*0058*/ 	.word	0x00000000


	//----- nvinfo : EIATTR_CBANK_PARAM_SIZE
	.align		4
.L_21:
        /*005c*/ 	.byte	0x03, 0x19
        /*005e*/ 	.short	0x0014


	//----- nvinfo : EIATTR_PARAM_CBANK
	.align		4
        /*0060*/ 	.byte	0x04, 0x0a
        /*0062*/ 	.short	(.L_23 - .L_22)
	.align		4
.L_22:
        /*0064*/ 	.word	index@(.nv.constant0._Z10f_evaluatePddi)
        /*0068*/ 	.short	0x0380
        /*006a*/ 	.short	0x0014


	//----- nvinfo : EIATTR_SW_WAR
	.align		4
.L_23:
        /*006c*/ 	.byte	0x04, 0x36
        /*006e*/ 	.short	(.L_25 - .L_24)
.L_24:
        /*0070*/ 	.word	0x00000008
.L_25:


//--------------------- .nv.callgraph             --------------------------
	.section	.nv.callgraph,"",@"SHT_CUDA_CALLGRAPH"
	.align	4
	.sectionentsize	8
	.align		4
        /*0000*/ 	.word	0x00000000
	.align		4
        /*0004*/ 	.word	0xffffffff
	.align		4
        /*0008*/ 	.word	0x00000000
	.align		4
        /*000c*/ 	.word	0xfffffffe
	.align		4
        /*0010*/ 	.word	0x00000000
	.align		4
        /*0014*/ 	.word	0xfffffffd
	.align		4
        /*0018*/ 	.word	0x00000000
	.align		4
        /*001c*/ 	.word	0xfffffffc


//--------------------- .nv.constant4             --------------------------
	.section	.nv.constant4,"a",@progbits
	.align	8
	.align		8
.nv.constant4:
        /*0000*/ 	.dword	__cudart_i2opi_d
	.align		8
        /*0008*/ 	.dword	__cudart_sin_cos_coeffs


//--------------------- .text._Z10f_evaluatePddi  --------------------------
	.section	.text._Z10f_evaluatePddi,"ax",@progbits
	.align	128
        .global         _Z10f_evaluatePddi
        .type           _Z10f_evaluatePddi,@function
        .size           _Z10f_evaluatePddi,(.L_x_14 - _Z10f_evaluatePddi)
        .other          _Z10f_evaluatePddi,@"STO_CUDA_ENTRY STV_DEFAULT"
_Z10f_evaluatePddi:
.text._Z10f_evaluatePddi:
[----:B------:R-:W0:Y:S01]  /*0000*/  LDC R1, c[0x0][0x37c] ;  /* 0x0000df00ff017b82 */ /* 0x000e220000000800 */
[----:B------:R-:W1:Y:S07]  /*0010*/  S2R R3, SR_TID.X ;  /* 0x0000000000037919 */ /* 0x000e6e0000002100 */
[----:B------:R-:W1:Y:S01]  /*0020*/  S2UR UR4, SR_CTAID.X ;  /* 0x00000000000479c3 */ /* 0x000e620000002500 */
[----:B------:R-:W2:Y:S01]  /*0030*/  LDCU UR5, c[0x0][0x390] ;  /* 0x00007200ff0577ac */ /* 0x000ea20008000800 */
[----:B0-----:R-:W-:-:S06]  /*0040*/  VIADD R1, R1, 0xffffffd8 ;  /* 0xffffffd801017836 */ /* 0x001fcc0000000000 */
[----:B------:R-:W1:Y:S02]  /*0050*/  LDC R10, c[0x0][0x360] ;  /* 0x0000d800ff0a7b82 */ /* 0x000e640000000800 */
[----:B-1----:R-:W-:-:S05]  /*0060*/  IMAD R10, R10, UR4, R3 ;  /* 0x000000040a0a7c24 */ /* 0x002fca000f8e0203 */
[----:B--2---:R-:W-:-:S13]  /*0070*/  ISETP.GT.AND P0, PT, R10, UR5, PT ;  /* 0x000000050a007c0c */ /* 0x004fda000bf04270 */
[----:B------:R-:W-:Y:S05]  /*0080*/  @P0 EXIT ;  /* 0x000000000000094d */ /* 0x000fea0003800000 */
[----:B------:R-:W0:Y:S01]  /*0090*/  LDCU.64 UR4, c[0x0][0x388] ;  /* 0x00007100ff0477ac */ /* 0x000e220008000a00 */
[----:B------:R-:W0:Y:S01]  /*00a0*/  I2F.F64 R16, R10 ;  /* 0x0000000a00107312 */ /* 0x000e220000201c00 */
[----:B------:R-:W-:Y:S01]  /*00b0*/  BSSY.RECONVERGENT B1, `(.L_x_0) ;  /* 0x000001c000017945 */ /* 0x000fe20003800200 */
[----:B0-----:R-:W-:Y:S01]  /*00c0*/  DMUL R16, R16, UR4 ;  /* 0x0000000410107c28 */ /* 0x001fe20008000000 */
[----:B------:R-:W0:Y:S07]  /*00d0*/  LDCU.64 UR4, c[0x0][0x358] ;  /* 0x00006b00ff0477ac */ /* 0x000e2e0008000a00 */
[----:B------:R-:W-:-:S14]  /*00e0*/  DSETP.NEU.AND P0, PT, |R16|, +INF , PT ;  /* 0x7ff000001000742a */ /* 0x000fdc0003f0d200 */
[----:B------:R-:W-:Y:S01]  /*00f0*/  @!P0 DMUL R2, RZ, R16 ;  /* 0x00000010ff028228 */ /* 0x000fe20000000000 */
[----:B------:R-:W-:Y:S01]  /*0100*/  @!P0 IMAD.MOV.U32 R0, RZ, RZ, 0x1 ;  /* 0x00000001ff008424 */ /* 0x000fe200078e00ff */
[----:B0-----:R-:W-:Y:S09]  /*0110*/  @!P0 BRA `(.L_x_1) ;  /* 0x0000000000548947 */ /* 0x001ff20003800000 */
[----:B------:R-:W-:Y:S01]  /*0120*/  UMOV UR6, 0x6dc9c883 ;  /* 0x6dc9c88300067882 */ /* 0x000fe20000000000 */
[----:B------:R-:W-:Y:S01]  /*0130*/  UMOV UR7, 0x3fe45f30 ;  /* 0x3fe45f3000077882 */ /* 0x000fe20000000000 */
[C---:B------:R-:W-:Y:S01]  /*0140*/  DSETP.GE.AND P0, PT, |R16|.reuse, 2.14748364800000000000e+09, PT ;  /* 0x41e000001000742a */ /* 0x040fe20003f06200 */
[----:B------:R-:W-:Y:S01]  /*0150*/  BSSY.RECONVERGENT B0, `(.L_x_2) ;  /* 0x0000010000007945 */ /* 0x000fe20003800200 */
[----:B------:R-:W-:Y:S01]  /*0160*/  DMUL R4, R16, UR6 ;  /* 0x0000000610047c28 */ /* 0x000fe20008000000 */
[----:B------:R-:W-:Y:S01]  /*0170*/  UMOV UR6, 0x54442d18 ;  /* 0x54442d1800067882 */ /* 0x000fe20000000000 */
[----:B------:R-:W-:-:S04]  /*0180*/  UMOV UR7, 0x3ff921fb ;  /* 0x3ff921fb00077882 */ /* 0x000fc80000000000 */
[----:B------:R-:W0:Y:S08]  /*0190*/  F2I.F64 R0, R4 ;  /* 0x0000000400007311 */ /* 0x000e300000301100 */
[----:B0-----:R-:W0:Y:S02]  /*01a0*/  I2F.F64 R2, R0 ;  /* 0x0000000000027312 */ /* 0x001e240000201c00 */
[----:B0-----:R-:W-:Y:S01]  /*01b0*/  DFMA R6, R2, -UR6, R16 ;  /* 0x8000000602067c2b */ /* 0x001fe20008000010 */
[----:B------:R-:W-:Y:S01]  /*01c0*/  UMOV UR6, 0x33145c00 ;  /* 0x33145c0000067882 */ /* 0x000fe20000000000 */
[----:B------:R-:W-:-:S06]  /*01d0*/  UMOV UR7, 0x3c91a626 ;  /* 0x3c91a62600077882 */ /* 0x000fcc0000000000 */
[----:B------:R-:W-:Y:S01]  /*01e0*/  DFMA R6, R2, -UR6, R6 ;  /* 0x8000000602067c2b */ /* 0x000fe20008000006 */
[----:B------:R-:W-:Y:S01]  /*01f0*/  UMOV UR6, 0x252049c0 ;  /* 0x252049c000067882 */ /* 0x000fe20000000000 */
[----:B------:R-:W-:-:S06]  /*0200*/  UMOV UR7, 0x397b839a ;  /* 0x397b839a00077882 */ /* 0x000fcc0000000000 */
[----:B------:R-:W-:Y:S01]  /*0210*/  DFMA R2, R2, -UR6, R6 ;  /* 0x8000000602027c2b */ /* 0x000fe20008000006 */
[----:B------:R-:W-:Y:S10]  /*0220*/  @!P0 BRA `(.L_x_3) ;  /* 0x0000000000088947 */ /* 0x000ff40003800000 */
[----:B------:R-:W-:-:S07]  /*0230*/  MOV R12, 0x250 ;  /* 0x00000250000c7802 */ /* 0x000fce0000000f00 */
[----:B------:R-:W-:Y:S05]  /*0240*/  CALL.REL.NOINC `($_Z10f_evaluatePddi$__internal_trig_reduction_slowpathd) ;  /* 0x0000000400807944 */ /* 0x000fea0003c00000 */
.L_x_3:
[----:B------:R-:W-:Y:S05]  /*0250*/  BSYNC.RECONVERGENT B0 ;  /* 0x0000000000007941 */ /* 0x000fea0003800200 */
.L_x_2:
[----:B------:R-:W-:-:S07]  /*0260*/  VIADD R0, R0, 0x1 ;  /* 0x0000000100007836 */ /* 0x000fce0000000000 */
.L_x_1:
[----:B------:R-:W-:Y:S05]  /*0270*/  BSYNC.RECONVERGENT B1 ;  /* 0x0000000000017941 */ /* 0x000fea0003800200 */
.L_x_0:
[----:B------:R-:W0:Y:S01]  /*0280*/  LDCU.64 UR6, c[0x4][0x8] ;  /* 0x01000100ff0677ac */ /* 0x000e220008000a00 */
[----:B------:R-:W-:-:S05]  /*0290*/  IMAD.SHL.U32 R4, R0, 0x40, RZ ;  /* 0x0000004000047824 */ /* 0x000fca00078e00ff */
[----:B------:R-:W-:-:S04]  /*02a0*/  LOP3.LUT R4, R4, 0x40, RZ, 0xc0, !PT ;  /* 0x0000004004047812 */ /* 0x000fc800078ec0ff */
[----:B0-----:R-:W-:-:S05]  /*02b0*/  IADD3 R20, P0, PT, R4, UR6, RZ ;  /* 0x0000000604147c10 */ /* 0x001fca000ff1e0ff */
[----:B------:R-:W-:-:S05]  /*02c0*/  IMAD.X R21, RZ, RZ, UR7, P0 ;  /* 0x00000007ff157e24 */ /* 0x000fca00080e06ff */
[----:B------:R-:W2:Y:S04]  /*02d0*/  LDG.E.128.CONSTANT R16, desc[UR4][R20.64] ;  /* 0x0000000414107981 */ /* 0x000ea8000c1e9d00 */
[----:B------:R-:W3:Y:S04]  /*02e0*/  LDG.E.128.CONSTANT R12, desc[UR4][R20.64+0x10] ;  /* 0x00001004140c7981 */ /* 0x000ee8000c1e9d00 */
[----:B------:R-:W4:Y:S01]  /*02f0*/  LDG.E.128.CONSTANT R4, desc[UR4][R20.64+0x20] ;  /* 0x0000200414047981 */ /* 0x000f22000c1e9d00 */
[----:B------:R-:W-:Y:S01]  /*0300*/  LOP3.LUT R8, R0, 0x1, RZ, 0xc0, !PT ;  /* 0x0000000100087812 */ /* 0x000fe200078ec0ff */
[----:B------:R-:W-:Y:S01]  /*0310*/  IMAD.MOV.U32 R22, RZ, RZ, 0x20fd8164 ;  /* 0x20fd8164ff167424 */ /* 0x000fe200078e00ff */
[----:B------:R-:W-:Y:S01]  /*0320*/  UMOV UR6, 0xfefa39ef ;  /* 0xfefa39ef00067882 */ /* 0x000fe20000000000 */
[----:B------:R-:W-:Y:S01]  /*0330*/  IMAD.MOV.U32 R11, RZ, RZ, 0x3da8ff83 ;  /* 0x3da8ff83ff0b7424 */ /* 0x000fe200078e00ff */
[----:B------:R-:W-:Y:S01]  /*0340*/  ISETP.NE.U32.AND P0, PT, R8, 0x1, PT ;  /* 0x000000010800780c */ /* 0x000fe20003f05070 */
[----:B------:R-:W-:Y:S01]  /*0350*/  DMUL R8, R2, R2 ;  /* 0x0000000202087228 */ /* 0x000fe20000000000 */
[----:B------:R-:W-:Y:S01]  /*0360*/  UMOV UR7, 0x3fe62e42 ;  /* 0x3fe62e4200077882 */ /* 0x000fe20000000000 */
[----:B------:R-:W-:Y:S01]  /*0370*/  BSSY.RECONVERGENT B0, `(.L_x_4) ;  /* 0x000004b000007945 */ /* 0x000fe20003800200 */
[----:B------:R-:W-:-:S02]  /*0380*/  FSEL R22, R22, -8.06006814911005101289e+34, !P0 ;  /* 0xf9785eba16167808 */ /* 0x000fc40004000000 */
[----:B------:R-:W-:-:S06]  /*0390*/  FSEL R23, -R11, 0.11223486810922622681, !P0 ;  /* 0x3de5db650b177808 */ /* 0x000fcc0004000100 */
[----:B--2---:R-:W-:-:S08]  /*03a0*/  DFMA R16, R8, R22, R16 ;  /* 0x000000160810722b */ /* 0x004fd00000000010 */
[----:B------:R-:W-:-:S08]  /*03b0*/  DFMA R16, R8, R16, R18 ;  /* 0x000000100810722b */ /* 0x000fd00000000012 */
[----:B---3--:R-:W-:-:S08]  /*03c0*/  DFMA R12, R8, R16, R12 ;  /* 0x00000010080c722b */ /* 0x008fd0000000000c */
[----:B------:R-:W-:-:S08]  /*03d0*/  DFMA R12, R8, R12, R14 ;  /* 0x0000000c080c722b */ /* 0x000fd0000000000e */
[C---:B----4-:R-:W-:Y:S02]  /*03e0*/  DFMA R4, R8.reuse, R12, R4 ;  /* 0x0000000c0804722b */ /* 0x050fe40000000004 */
[----:B------:R-:W0:Y:S06]  /*03f0*/  LDC.64 R12, c[0x0][0x380] ;  /* 0x0000e000ff0c7b82 */ /* 0x000e2c0000000a00 */
[----:B------:R-:W-:Y:S01]  /*0400*/  DFMA R4, R8, R4, R6 ;  /* 0x000000040804722b */ /* 0x000fe20000000006 */
[----:B------:R-:W-:Y:S02]  /*0410*/  IMAD.MOV.U32 R6, RZ, RZ, 0x652b82fe ;  /* 0x652b82feff067424 */ /* 0x000fe400078e00ff */
[----:B------:R-:W-:-:S05]  /*0420*/  IMAD.MOV.U32 R7, RZ, RZ, 0x3ff71547 ;  /* 0x3ff71547ff077424 */ /* 0x000fca00078e00ff */
[----:B------:R-:W-:Y:S02]  /*0430*/  DFMA R2, R4, R2, R2 ;  /* 0x000000020402722b */ /* 0x000fe40000000002 */
[----:B------:R-:W-:Y:S01]  /*0440*/  DFMA R4, R8, R4, 1 ;  /* 0x3ff000000804742b */ /* 0x000fe20000000004 */
[----:B0-----:R-:W-:-:S09]  /*0450*/  IMAD.WIDE R10, R10, 0x8, R12 ;  /* 0x000000080a0a7825 */ /* 0x001fd200078e020c */
[----:B------:R-:W-:Y:S02]  /*0460*/  FSEL R4, R4, R2, !P0 ;  /* 0x0000000204047208 */ /* 0x000fe40004000000 */
[----:B------:R-:W-:Y:S02]  /*0470*/  FSEL R5, R5, R3, !P0 ;  /* 0x0000000305057208 */ /* 0x000fe40004000000 */
[----:B------:R-:W-:-:S04]  /*0480*/  LOP3.LUT P0, RZ, R0, 0x2, RZ, 0xc0, !PT ;  /* 0x0000000200ff7812 */ /* 0x000fc8000780c0ff */
[----:B------:R-:W-:-:S10]  /*0490*/  DADD R2, RZ, -R4 ;  /* 0x00000000ff027229 */ /* 0x000fd40000000804 */
[----:B------:R-:W-:Y:S02]  /*04a0*/  FSEL R2, R4, R2, !P0 ;  /* 0x0000000204027208 */ /* 0x000fe40004000000 */
[----:B------:R-:W-:-:S04]  /*04b0*/  FSEL R3, R5, R3, !P0 ;  /* 0x0000000305037208 */ /* 0x000fc80004000000 */
[----:B------:R-:W-:Y:S02]  /*04c0*/  FSETP.GEU.AND P0, PT, |R3|, 4.1917929649353027344, PT ;  /* 0x4086232b0300780b */ /* 0x000fe40003f0e200 */
[----:B------:R-:W-:-:S08]  /*04d0*/  DFMA R4, R2, R6, 6.75539944105574400000e+15 ;  /* 0x433800000204742b */ /* 0x000fd00000000006 */
[----:B------:R-:W-:-:S08]  /*04e0*/  DADD R6, R4, -6.75539944105574400000e+15 ;  /* 0xc338000004067429 */ /* 0x000fd00000000000 */
[----:B------:R-:W-:Y:S01]  /*04f0*/  DFMA R8, R6, -UR6, R2 ;  /* 0x8000000606087c2b */ /* 0x000fe20008000002 */
[----:B------:R-:W-:Y:S01]  /*0500*/  UMOV UR6, 0x3b39803f ;  /* 0x3b39803f00067882 */ /* 0x000fe20000000000 */
[----:B------:R-:W-:-:S06]  /*0510*/  UMOV UR7, 0x3c7abc9e ;  /* 0x3c7abc9e00077882 */ /* 0x000fcc0000000000 */
[----:B------:R-:W-:Y:S01]  /*0520*/  DFMA R6, R6, -UR6, R8 ;  /* 0x8000000606067c2b */ /* 0x000fe20008000008 */
[----:B------:R-:W-:Y:S01]  /*0530*/  UMOV UR6, 0x69ce2bdf ;  /* 0x69ce2bdf00067882 */ /* 0x000fe20000000000 */
[----:B------:R-:W-:Y:S01]  /*0540*/  IMAD.MOV.U32 R8, RZ, RZ, -0x35dec16 ;  /* 0xfca213eaff087424 */ /* 0x000fe200078e00ff */
[----:B------:R-:W-:Y:S01]  /*0550*/  UMOV UR7, 0x3e5ade15 ;  /* 0x3e5ade1500077882 */ /* 0x000fe20000000000 */
[----:B------:R-:W-:-:S06]  /*0560*/  IMAD.MOV.U32 R9, RZ, RZ, 0x3e928af3 ;  /* 0x3e928af3ff097424 */ /* 0x000fcc00078e00ff */
[----:B------:R-:W-:Y:S01]  /*0570*/  DFMA R8, R6, UR6, R8 ;  /* 0x0000000606087c2b */ /* 0x000fe20008000008 */
[----:B------:R-:W-:Y:S01]  /*0580*/  UMOV UR6, 0x62401315 ;  /* 0x6240131500067882 */ /* 0x000fe20000000000 */
[----:B------:R-:W-:-:S06]  /*0590*/  UMOV UR7, 0x3ec71dee ;  /* 0x3ec71dee00077882 */ /* 0x000fcc0000000000 */
[----:B------:R-:W-:Y:S01]  /*05a0*/  DFMA R8, R6, R8, UR6 ;  /* 0x0000000606087e2b */ /* 0x000fe20008000008 */
        /* <DEDUP_REMOVED lines=20> */
[----:B------:R-:W-:-:S08]  /*06f0*/  DFMA R8, R6, R8, UR6 ;  /* 0x0000000606087e2b */ /* 0x000fd00008000008 */
[----:B------:R-:W-:-:S08]  /*0700*/  DFMA R8, R6, R8, 1 ;  /* 0x3ff000000608742b */ /* 0x000fd00000000008 */
[----:B------:R-:W-:-:S10]  /*0710*/  DFMA R8, R6, R8, 1 ;  /* 0x3ff000000608742b */ /* 0x000fd40000000008 */
[----:B------:R-:W-:Y:S02]  /*0720*/  IMAD R7, R4, 0x100000, R9 ;  /* 0x0010000004077824 */ /* 0x000fe400078e0209 */
[----:B------:R-:W-:Y:S01]  /*0730*/  IMAD.MOV.U32 R6, RZ, RZ, R8 ;  /* 0x000000ffff067224 */ /* 0x000fe200078e0008 */
[----:B------:R-:W-:Y:S06]  /*0740*/  @!P0 BRA `(.L_x_5) ;  /* 0x0000000000348947 */ /* 0x000fec0003800000 */
[----:B------:R-:W-:Y:S01]  /*0750*/  FSETP.GEU.AND P1, PT, |R3|, 4.2275390625, PT ;  /* 0x408748000300780b */ /* 0x000fe20003f2e200 */
[C---:B------:R-:W-:Y:S02]  /*0760*/  DADD R6, R2.reuse, +INF ;  /* 0x7ff0000002067429 */ /* 0x040fe40000000000 */
[----:B------:R-:W-:-:S08]  /*0770*/  DSETP.GEU.AND P0, PT, R2, RZ, PT ;  /* 0x000000ff0200722a */ /* 0x000fd00003f0e000 */
[----:B------:R-:W-:Y:S02]  /*0780*/  FSEL R6, R6, RZ, P0 ;  /* 0x000000ff06067208 */ /* 0x000fe40000000000 */
[----:B------:R-:W-:Y:S01]  /*0790*/  @!P1 LEA.HI R0, R4, R4, RZ, 0x1 ;  /* 0x0000000404009211 */ /* 0x000fe200078f08ff */
[----:B------:R-:W-:Y:S01]  /*07a0*/  @!P1 IMAD.MOV.U32 R2, RZ, RZ, R8 ;  /* 0x000000ffff029224 */ /* 0x000fe200078e0008 */
[----:B------:R-:W-:Y:S02]  /*07b0*/  FSEL R7, R7, RZ, P0 ;  /* 0x000000ff07077208 */ /* 0x000fe40000000000 */
[----:B------:R-:W-:-:S05]  /*07c0*/  @!P1 SHF.R.S32.HI R3, RZ, 0x1, R0 ;  /* 0x00000001ff039819 */ /* 0x000fca0000011400 */
[----:B------:R-:W-:Y:S02]  /*07d0*/  @!P1 IMAD.IADD R4, R4, 0x1, -R3 ;  /* 0x0000000104049824 */ /* 0x000fe400078e0a03 */
[----:B------:R-:W-:-:S03]  /*07e0*/  @!P1 IMAD R3, R3, 0x100000, R9 ;  /* 0x0010000003039824 */ /* 0x000fc600078e0209 */
[----:B------:R-:W-:Y:S01]  /*07f0*/  @!P1 LEA R5, R4, 0x3ff00000, 0x14 ;  /* 0x3ff0000004059811 */ /* 0x000fe200078ea0ff */
[----:B------:R-:W-:-:S06]  /*0800*/  @!P1 IMAD.MOV.U32 R4, RZ, RZ, RZ ;  /* 0x000000ffff049224 */ /* 0x000fcc00078e00ff */
[----:B------:R-:W-:-:S11]  /*0810*/  @!P1 DMUL R6, R2, R4 ;  /* 0x0000000402069228 */ /* 0x000fd60000000000 */
.L_x_5:
[----:B------:R-:W-:Y:S05]  /*0820*/  BSYNC.RECONVERGENT B0 ;  /* 0x0000000000007941 */ /* 0x000fea0003800200 */
.L_x_4:
[----:B------:R-:W-:Y:S01]  /*0830*/  STG.E.64 desc[UR4][R10.64], R6 ;  /* 0x000000060a007986 */ /* 0x000fe2000c101b04 */
[----:B------:R-:W-:Y:S05]  /*0840*/  EXIT ;  /* 0x000000000000794d */ /* 0x000fea0003800000 */
        .type           $_Z10f_evaluatePddi$__internal_trig_reduction_slowpathd,@function
        .size           $_Z10f_evaluatePddi$__internal_trig_reduction_slowpathd,(.L_x_14 - $_Z10f_evaluatePddi$__internal_trig_reduction_slowpathd)
$_Z10f_evaluatePddi$__internal_trig_reduction_slowpathd:
[--C-:B------:R-:W-:Y:S01]  /*0850*/  SHF.R.U32.HI R6, RZ, 0x14, R17.reuse ;  /* 0x00000014ff067819 */ /* 0x100fe20000011611 */
[----:B------:R-:W-:Y:S02]  /*0860*/  IMAD.MOV.U32 R11, RZ, RZ, R16 ;  /* 0x000000ffff0b7224 */ /* 0x000fe400078e0010 */
[----:B------:R-:W-:Y:S01]  /*0870*/  IMAD.MOV.U32 R14, RZ, RZ, R17 ;  /* 0x000000ffff0e7224 */ /* 0x000fe200078e0011 */
[----:B------:R-:W-:Y:S01]  /*0880*/  LOP3.LUT R0, R6, 0x7ff, RZ, 0xc0, !PT ;  /* 0x000007ff06007812 */ /* 0x000fe200078ec0ff */
[----:B------:R-:W-:-:S03]  /*0890*/  IMAD.MOV.U32 R4, RZ, RZ, RZ ;  /* 0x000000ffff047224 */ /* 0x000fc600078e00ff */
[----:B------:R-:W-:-:S13]  /*08a0*/  ISETP.NE.AND P0, PT, R0, 0x7ff, PT ;  /* 0x000007ff0000780c */ /* 0x000fda0003f05270 */
[----:B------:R-:W-:Y:S05]  /*08b0*/  @!P0 BRA `(.L_x_6) ;  /* 0x0000000800488947 */ /* 0x000fea0003800000 */
[----:B------:R-:W-:Y:S01]  /*08c0*/  VIADD R0, R0, 0xfffffc00 ;  /* 0xfffffc0000007836 */ /* 0x000fe20000000000 */
[----:B------:R-:W-:Y:S01]  /*08d0*/  BSSY.RECONVERGENT B2, `(.L_x_7) ;  /* 0x000002f000027945 */ /* 0x000fe20003800200 */
[----:B------:R-:W-:-:S03]  /*08e0*/  CS2R R18, SRZ ;  /* 0x0000000000127805 */ /* 0x000fc6000001ff00 */
[----:B------:R-:W-:Y:S02]  /*08f0*/  SHF.R.U32.HI R7, RZ, 0x6, R0 ;  /* 0x00000006ff077819 */ /* 0x000fe40000011600 */
[----:B------:R-:W-:Y:S02]  /*0900*/  ISETP.GE.U32.AND P0, PT, R0, 0x80, PT ;  /* 0x000000800000780c */ /* 0x000fe40003f06070 */
[C---:B------:R-:W-:Y:S02]  /*0910*/  IADD3 R0, PT, PT, -R7.reuse, 0x13, RZ ;  /* 0x0000001307007810 */ /* 0x040fe40007ffe1ff */
[----:B------:R-:W-:Y:S02]  /*0920*/  IADD3 R21, PT, PT, -R7, 0xf, RZ ;  /* 0x0000000f07157810 */ /* 0x000fe40007ffe1ff */
[----:B------:R-:W-:-:S04]  /*0930*/  SEL R0, R0, 0x12, P0 ;  /* 0x0000001200007807 */ /* 0x000fc80000000000 */
[----:B------:R-:W-:-:S13]  /*0940*/  ISETP.GE.AND P0, PT, R21, R0, PT ;  /* 0x000000001500720c */ /* 0x000fda0003f06270 */
[----:B------:R-:W-:Y:S05]  /*0950*/  @P0 BRA `(.L_x_8) ;  /* 0x0000000000980947 */ /* 0x000fea0003800000 */
[----:B------:R-:W0:Y:S01]  /*0960*/  LDC.64 R8, c[0x0][0x358] ;  /* 0x0000d600ff087b82 */ /* 0x000e220000000a00 */
[C---:B------:R-:W-:Y:S01]  /*0970*/  SHF.L.U64.HI R13, R11.reuse, 0xb, R14 ;  /* 0x0000000b0b0d7819 */ /* 0x040fe2000001020e */
[----:B------:R-:W-:Y:S01]  /*0980*/  BSSY.RECONVERGENT B3, `(.L_x_9) ;  /* 0x0000022000037945 */ /* 0x000fe20003800200 */
[----:B------:R-:W-:Y:S01]  /*0990*/  IMAD.SHL.U32 R11, R11, 0x800, RZ ;  /* 0x000008000b0b7824 */ /* 0x000fe200078e00ff */
[----:B------:R-:W-:Y:S01]  /*09a0*/  IADD3 R15, PT, PT, RZ, -R7, -R0 ;  /* 0x80000007ff0f7210 */ /* 0x000fe20007ffe800 */
[----:B------:R-:W-:Y:S01]  /*09b0*/  IMAD.MOV.U32 R14, RZ, RZ, RZ ;  /* 0x000000ffff0e7224 */ /* 0x000fe200078e00ff */
[----:B------:R-:W-:Y:S02]  /*09c0*/  CS2R R18, SRZ ;  /* 0x0000000000127805 */ /* 0x000fe4000001ff00 */
[----:B------:R-:W-:Y:S01]  /*09d0*/  LOP3.LUT R13, R13, 0x80000000, RZ, 0xfc, !PT ;  /* 0x800000000d0d7812 */ /* 0x000fe200078efcff */
[----:B------:R-:W1:Y:S06]  /*09e0*/  LDC.64 R2, c[0x4][RZ] ;  /* 0x01000000ff027b82 */ /* 0x000e6c0000000a00 */
.L_x_10:
[----:B0-----:R-:W-:Y:S01]  /*09f0*/  R2UR UR6, R8 ;  /* 0x00000000080672ca */ /* 0x001fe200000e0000 */
[----:B-1----:R-:W-:Y:S01]  /*0a00*/  IMAD.WIDE R4, R21, 0x8, R2 ;  /* 0x0000000815047825 */ /* 0x002fe200078e0202 */
[----:B------:R-:W-:-:S13]  /*0a10*/  R2UR UR7, R9 ;  /* 0x00000000090772ca */ /* 0x000fda00000e0000 */
[----:B------:R-:W2:Y:S01]  /*0a20*/  LDG.E.64.CONSTANT R4, desc[UR6][R4.64] ;  /* 0x0000000604047981 */ /* 0x000ea2000c1e9b00 */
[----:B------:R-:W-:Y:S02]  /*0a30*/  VIADD R15, R15, 0x1 ;  /* 0x000000010f0f7836 */ /* 0x000fe40000000000 */
[----:B------:R-:W-:Y:S02]  /*0a40*/  VIADD R21, R21, 0x1 ;  /* 0x0000000115157836 */ /* 0x000fe40000000000 */
[----:B--2---:R-:W-:-:S04]  /*0a50*/  IMAD.WIDE.U32 R18, P2, R4, R11, R18 ;  /* 0x0000000b04127225 */ /* 0x004fc80007840012 */
[----:B------:R-:W-:Y:S02]  /*0a60*/  IMAD R23, R4, R13, RZ ;  /* 0x0000000d04177224 */ /* 0x000fe400078e02ff */
[CC--:B------:R-:W-:Y:S02]  /*0a70*/  IMAD R16, R5.reuse, R11.reuse, RZ ;  /* 0x0000000b05107224 */ /* 0x0c0fe400078e02ff */
[----:B------:R-:W-:Y:S01]  /*0a80*/  IMAD.HI.U32 R25, R5, R11, RZ ;  /* 0x0000000b05197227 */ /* 0x000fe200078e00ff */
[----:B------:R-:W-:-:S03]  /*0a90*/  IADD3 R19, P0, PT, R23, R19, RZ ;  /* 0x0000001317137210 */ /* 0x000fc60007f1e0ff */
[----:B------:R-:W-:Y:S01]  /*0aa0*/  IMAD R23, R14, 0x8, R1 ;  /* 0x000000080e177824 */ /* 0x000fe200078e0201 */
[----:B------:R-:W-:Y:S01]  /*0ab0*/  IADD3 R19, P1, PT, R16, R19, RZ ;  /* 0x0000001310137210 */ /* 0x000fe20007f3e0ff */
[----:B------:R-:W-:-:S04]  /*0ac0*/  IMAD.HI.U32 R16, R4, R13, RZ ;  /* 0x0000000d04107227 */ /* 0x000fc800078e00ff */
[----:B------:R-:W-:Y:S01]  /*0ad0*/  IMAD.X R4, RZ, RZ, R16, P2 ;  /* 0x000000ffff047224 */ /* 0x000fe200010e0610 */
[----:B------:R0:W-:Y:S01]  /*0ae0*/  STL.64 [R23], R18 ;  /* 0x0000001217007387 */ /* 0x0001e20000100a00 */
[----:B------:R-:W-:-:S03]  /*0af0*/  IMAD.HI.U32 R16, R5, R13, RZ ;  /* 0x0000000d05107227 */ /* 0x000fc600078e00ff */
[----:B------:R-:W-:Y:S01]  /*0b00*/  IADD3.X R4, P0, PT, R25, R4, RZ, P0, !PT ;  /* 0x0000000419047210 */ /* 0x000fe2000071e4ff */
[----:B------:R-:W-:Y:S02]  /*0b10*/  IMAD R5, R5, R13, RZ ;  /* 0x0000000d05057224 */ /* 0x000fe400078e02ff */
[----:B------:R-:W-:-:S03]  /*0b20*/  VIADD R14, R14, 0x1 ;  /* 0x000000010e0e7836 */ /* 0x000fc60000000000 */
[----:B------:R-:W-:Y:S01]  /*0b30*/  IADD3.X R5, P1, PT, R5, R4, RZ, P1, !PT ;  /* 0x0000000405057210 */ /* 0x000fe20000f3e4ff */
[----:B------:R-:W-:Y:S01]  /*0b40*/  IMAD.X R4, RZ, RZ, R16, P0 ;  /* 0x000000ffff047224 */ /* 0x000fe200000e0610 */
[----:B------:R-:W-:-:S03]  /*0b50*/  ISETP.NE.AND P0, PT, R15, -0xf, PT ;  /* 0xfffffff10f00780c */ /* 0x000fc60003f05270 */
[----:B------:R-:W-:Y:S02]  /*0b60*/  IMAD.X R4, RZ, RZ, R4, P1 ;  /* 0x000000ffff047224 */ /* 0x000fe400008e0604 */
[----:B0-----:R-:W-:Y:S02]  /*0b70*/  IMAD.MOV.U32 R18, RZ, RZ, R5 ;  /* 0x000000ffff127224 */ /* 0x001fe400078e0005 */
[----:B------:R-:W-:-:S06]  /*0b80*/  IMAD.MOV.U32 R19, RZ, RZ, R4 ;  /* 0x000000ffff137224 */ /* 0x000fcc00078e0004 */
[----:B------:R-:W-:Y:S05]  /*0b90*/  @P0 BRA `(.L_x_10) ;  /* 0xfffffffc00940947 */ /* 0x000fea000383ffff */
[----:B------:R-:W-:Y:S05]  /*0ba0*/  BSYNC.RECONVERGENT B3 ;  /* 0x0000000000037941 */ /* 0x000fea0003800200 */
.L_x_9:
[----:B------:R-:W-:-:S07]  /*0bb0*/  IMAD.MOV.U32 R21, RZ, RZ, R0 ;  /* 0x000000ffff157224 */ /* 0x000fce00078e0000 */
.L_x_8:
[----:B------:R-:W-:Y:S05]  /*0bc0*/  BSYNC.RECONVERGENT B2 ;  /* 0x0000000000027941 */ /* 0x000fea0003800200 */
.L_x_7:
[----:B------:R-:W-:Y:S01]  /*0bd0*/  LOP3.LUT P0, R23, R6, 0x3f, RZ, 0xc0, !PT ;  /* 0x0000003f06177812 */ /* 0x000fe2000780c0ff */
[----:B------:R-:W-:-:S04]  /*0be0*/  IMAD.IADD R0, R7, 0x1, R21 ;  /* 0x0000000107007824 */ /* 0x000fc800078e0215 */
[----:B------:R-:W-:-:S05]  /*0bf0*/  IMAD.U32 R21, R0, 0x8, R1 ;  /* 0x0000000800157824 */ /* 0x000fca00078e0001 */
[----:B------:R0:W-:Y:S04]  /*0c00*/  STL.64 [R21+-0x78], R18 ;  /* 0xffff881215007387 */ /* 0x0001e80000100a00 */
[----:B------:R-:W2:Y:S04]  /*0c10*/  @P0 LDL.64 R8, [R1+0x8] ;  /* 0x0000080001080983 */ /* 0x000ea80000100a00 */
[----:B------:R-:W3:Y:S04]  /*0c20*/  LDL.64 R2, [R1+0x10] ;  /* 0x0000100001027983 */ /* 0x000ee80000100a00 */
[----:B------:R-:W4:Y:S01]  /*0c30*/  LDL.64 R4, [R1+0x18] ;  /* 0x0000180001047983 */ /* 0x000f220000100a00 */
[----:B------:R-:W-:Y:S01]  /*0c40*/  @P0 LOP3.LUT R0, R6, 0x3f, RZ, 0xc, !PT ;  /* 0x0000003f06000812 */ /* 0x000fe200078e0cff */
[----:B------:R-:W-:Y:S01]  /*0c50*/  BSSY.RECONVERGENT B2, `(.L_x_11) ;  /* 0x0000034000027945 */ /* 0x000fe20003800200 */
[----:B--2---:R-:W-:-:S02]  /*0c60*/  @P0 SHF.R.U64 R7, R8, 0x1, R9 ;  /* 0x0000000108070819 */ /* 0x004fc40000001209 */
[----:B------:R-:W-:Y:S02]  /*0c70*/  @P0 SHF.R.U32.HI R9, RZ, 0x1, R9 ;  /* 0x00000001ff090819 */ /* 0x000fe40000011609 */
[CC--:B---3--:R-:W-:Y:S02]  /*0c80*/  @P0 SHF.L.U32 R11, R2.reuse, R23.reuse, RZ ;  /* 0x00000017020b0219 */ /* 0x0c8fe400000006ff */
[----:B------:R-:W-:Y:S02]  /*0c90*/  @P0 SHF.R.U64 R6, R7, R0, R9 ;  /* 0x0000000007060219 */ /* 0x000fe40000001209 */
[--C-:B------:R-:W-:Y:S02]  /*0ca0*/  @P0 SHF.R.U32.HI R15, RZ, 0x1, R3.reuse ;  /* 0x00000001ff0f0819 */ /* 0x100fe40000011603 */
[C-C-:B------:R-:W-:Y:S02]  /*0cb0*/  @P0 SHF.R.U64 R13, R2.reuse, 0x1, R3.reuse ;  /* 0x00000001020d0819 */ /* 0x140fe40000001203 */
[----:B------:R-:W-:-:S02]  /*0cc0*/  @P0 SHF.L.U64.HI R8, R2, R23, R3 ;  /* 0x0000001702080219 */ /* 0x000fc40000010203 */
[----:B------:R-:W-:Y:S02]  /*0cd0*/  @P0 SHF.R.U32.HI R7, RZ, R0, R9 ;  /* 0x00000000ff070219 */ /* 0x000fe40000011609 */
[----:B------:R-:W-:Y:S02]  /*0ce0*/  @P0 LOP3.LUT R2, R11, R6, RZ, 0xfc, !PT ;  /* 0x000000060b020212 */ /* 0x000fe400078efcff */
[----:B----4-:R-:W-:Y:S02]  /*0cf0*/  @P0 SHF.L.U32 R9, R4, R23, RZ ;  /* 0x0000001704090219 */ /* 0x010fe400000006ff */
[----:B------:R-:W-:Y:S02]  /*0d00*/  @P0 SHF.R.U64 R14, R13, R0, R15 ;  /* 0x000000000d0e0219 */ /* 0x000fe4000000120f */
[----:B------:R-:W-:Y:S01]  /*0d10*/  @P0 LOP3.LUT R3, R8, R7, RZ, 0xfc, !PT ;  /* 0x0000000708030212 */ /* 0x000fe200078efcff */
[----:B------:R-:W-:Y:S01]  /*0d20*/  IMAD.SHL.U32 R8, R2, 0x4, RZ ;  /* 0x0000000402087824 */ /* 0x000fe200078e00ff */
[----:B------:R-:W-:-:S02]  /*0d30*/  @P0 SHF.L.U64.HI R23, R4, R23, R5 ;  /* 0x0000001704170219 */ /* 0x000fc40000010205 */
[----:B------:R-:W-:Y:S02]  /*0d40*/  @P0 LOP3.LUT R4, R9, R14, RZ, 0xfc, !PT ;  /* 0x0000000e09040212 */ /* 0x000fe400078efcff */
[----:B------:R-:W-:Y:S02]  /*0d50*/  @P0 SHF.R.U32.HI R0, RZ, R0, R15 ;  /* 0x00000000ff000219 */ /* 0x000fe4000001160f */
[----:B------:R-:W-:Y:S02]  /*0d60*/  SHF.L.U64.HI R9, R2, 0x2, R3 ;  /* 0x0000000202097819 */ /* 0x000fe40000010203 */
[----:B------:R-:W-:Y:S02]  /*0d70*/  @P0 LOP3.LUT R5, R23, R0, RZ, 0xfc, !PT ;  /* 0x0000000017050212 */ /* 0x000fe400078efcff */
[----:B------:R-:W-:Y:S02]  /*0d80*/  SHF.L.W.U32.HI R3, R3, 0x2, R4 ;  /* 0x0000000203037819 */ /* 0x000fe40000010e04 */
[----:B------:R-:W-:-:S02]  /*0d90*/  IADD3 RZ, P0, PT, RZ, -R8, RZ ;  /* 0x80000008ffff7210 */ /* 0x000fc40007f1e0ff */
[----:B------:R-:W-:Y:S02]  /*0da0*/  LOP3.LUT R0, RZ, R9, RZ, 0x33, !PT ;  /* 0x00000009ff007212 */ /* 0x000fe400078e33ff */
[----:B------:R-:W-:Y:S02]  /*0db0*/  SHF.L.W.U32.HI R4, R4, 0x2, R5 ;  /* 0x0000000204047819 */ /* 0x000fe40000010e05 */
[----:B------:R-:W-:Y:S02]  /*0dc0*/  LOP3.LUT R2, RZ, R3, RZ, 0x33, !PT ;  /* 0x00000003ff027212 */ /* 0x000fe400078e33ff */
[----:B------:R-:W-:Y:S02]  /*0dd0*/  IADD3.X R6, P0, PT, RZ, R0, RZ, P0, !PT ;  /* 0x00000000ff067210 */ /* 0x000fe4000071e4ff */
[----:B------:R-:W-:Y:S02]  /*0de0*/  LOP3.LUT R7, RZ, R4, RZ, 0x33, !PT ;  /* 0x00000004ff077212 */ /* 0x000fe400078e33ff */
[----:B------:R-:W-:-:S02]  /*0df0*/  IADD3.X R0, P1, PT, RZ, R2, RZ, P0, !PT ;  /* 0x00000002ff007210 */ /* 0x000fc4000073e4ff */
[----:B------:R-:W-:-:S03]  /*0e00*/  ISETP.GT.U32.AND P2, PT, R3, -0x1, PT ;  /* 0xffffffff0300780c */ /* 0x000fc60003f44070 */
[----:B------:R-:W-:Y:S01]  /*0e10*/  IMAD.X R7, RZ, RZ, R7, P1 ;  /* 0x000000ffff077224 */ /* 0x000fe200008e0607 */
[----:B------:R-:W-:-:S04]  /*0e20*/  ISETP.GT.AND.EX P0, PT, R4, -0x1, PT, P2 ;  /* 0xffffffff0400780c */ /* 0x000fc80003f04320 */
[----:B------:R-:W-:Y:S02]  /*0e30*/  SEL R2, R4, R7, P0 ;  /* 0x0000000704027207 */ /* 0x000fe40000000000 */
[----:B------:R-:W-:Y:S02]  /*0e40*/  SEL R13, R3, R0, P0 ;  /* 0x00000000030d7207 */ /* 0x000fe40000000000 */
[----:B------:R-:W-:Y:S02]  /*0e50*/  ISETP.NE.U32.AND P1, PT, R2, RZ, PT ;  /* 0x000000ff0200720c */ /* 0x000fe40003f25070 */
[----:B------:R-:W-:Y:S02]  /*0e60*/  SEL R9, R9, R6, P0 ;  /* 0x0000000609097207 */ /* 0x000fe40000000000 */
[----:B------:R-:W-:Y:S01]  /*0e70*/  SEL R3, R13, R2, !P1 ;  /* 0x000000020d037207 */ /* 0x000fe20004800000 */
[----:B------:R-:W-:-:S05]  /*0e80*/  @!P0 IMAD.MOV R8, RZ, RZ, -R8 ;  /* 0x000000ffff088224 */ /* 0x000fca00078e0a08 */
[----:B------:R-:W1:Y:S02]  /*0e90*/  FLO.U32 R3, R3 ;  /* 0x0000000300037300 */ /* 0x000e6400000e0000 */
[C---:B-1----:R-:W-:Y:S02]  /*0ea0*/  IADD3 R7, PT, PT, -R3.reuse, 0x1f, RZ ;  /* 0x0000001f03077810 */ /* 0x042fe40007ffe1ff */
[----:B------:R-:W-:-:S03]  /*0eb0*/  IADD3 R0, PT, PT, -R3, 0x3f, RZ ;  /* 0x0000003f03007810 */ /* 0x000fc60007ffe1ff */
[----:B------:R-:W-:-:S05]  /*0ec0*/  @P1 IMAD.MOV R0, RZ, RZ, R7 ;  /* 0x000000ffff001224 */ /* 0x000fca00078e0207 */
[----:B------:R-:W-:-:S13]  /*0ed0*/  ISETP.NE.AND P1, PT, R0, RZ, PT ;  /* 0x000000ff0000720c */ /* 0x000fda0003f25270 */
[----:B0-----:R-:W-:Y:S05]  /*0ee0*/  @!P1 BRA `(.L_x_12) ;  /* 0x0000000000289947 */ /* 0x001fea0003800000 */
[--C-:B------:R-:W-:Y:S02]  /*0ef0*/  SHF.R.U64 R7, R8, 0x1, R9.reuse ;  /* 0x0000000108077819 */ /* 0x100fe40000001209 */
[C---:B------:R-:W-:Y:S02]  /*0f00*/  LOP3.LUT R3, R0.reuse, 0x3f, RZ, 0xc0, !PT ;  /* 0x0000003f00037812 */ /* 0x040fe400078ec0ff */
[----:B------:R-:W-:Y:S02]  /*0f10*/  SHF.R.U32.HI R9, RZ, 0x1, R9 ;  /* 0x00000001ff097819 */ /* 0x000fe40000011609 */
[----:B------:R-:W-:Y:S02]  /*0f20*/  LOP3.LUT R6, R0, 0x3f, RZ, 0xc, !PT ;  /* 0x0000003f00067812 */ /* 0x000fe400078e0cff */
[CC--:B------:R-:W-:Y:S02]  /*0f30*/  SHF.L.U64.HI R11, R13.reuse, R3.reuse, R2 ;  /* 0x000000030d0b7219 */ /* 0x0c0fe40000010202 */
[----:B------:R-:W-:-:S02]  /*0f40*/  SHF.L.U32 R3, R13, R3, RZ ;  /* 0x000000030d037219 */ /* 0x000fc400000006ff */
[-CC-:B------:R-:W-:Y:S02]  /*0f50*/  SHF.R.U64 R2, R7, R6.reuse, R9.reuse ;  /* 0x0000000607027219 */ /* 0x180fe40000001209 */
[----:B------:R-:W-:Y:S02]  /*0f60*/  SHF.R.U32.HI R6, RZ, R6, R9 ;  /* 0x00000006ff067219 */ /* 0x000fe40000011609 */
[----:B------:R-:W-:Y:S02]  /*0f70*/  LOP3.LUT R13, R3, R2, RZ, 0xfc, !PT ;  /* 0x00000002030d7212 */ /* 0x000fe400078efcff */
[----:B------:R-:W-:-:S07]  /*0f80*/  LOP3.LUT R2, R11, R6, RZ, 0xfc, !PT ;  /* 0x000000060b027212 */ /* 0x000fce00078efcff */
.L_x_12:
[----:B------:R-:W-:Y:S05]  /*0f90*/  BSYNC.RECONVERGENT B2 ;  /* 0x0000000000027941 */ /* 0x000fea0003800200 */
.L_x_11:
[----:B------:R-:W-:Y:S01]  /*0fa0*/  IMAD.WIDE.U32 R8, R13, 0x2168c235, RZ ;  /* 0x2168c2350d087825 */ /* 0x000fe200078e00ff */
[----:B------:R-:W-:-:S03]  /*0fb0*/  SHF.R.U32.HI R5, RZ, 0x1e, R5 ;  /* 0x0000001eff057819 */ /* 0x000fc60000011605 */
[----:B------:R-:W-:Y:S01]  /*0fc0*/  IMAD.MOV.U32 R6, RZ, RZ, R9 ;  /* 0x000000ffff067224 */ /* 0x000fe200078e0009 */
[----:B------:R-:W-:Y:S01]  /*0fd0*/  IADD3 RZ, P1, PT, R8, R8, RZ ;  /* 0x0000000808ff7210 */ /* 0x000fe20007f3e0ff */
[----:B------:R-:W-:Y:S01]  /*0fe0*/  IMAD.MOV.U32 R7, RZ, RZ, RZ ;  /* 0x000000ffff077224 */ /* 0x000fe200078e00ff */
[----:B------:R-:W-:Y:S01]  /*0ff0*/  LEA.HI R4, R4, R5, RZ, 0x1 ;  /* 0x0000000504047211 */ /* 0x000fe200078f08ff */
[----:B------:R-:W-:-:S04]  /*1000*/  IMAD.HI.U32 R3, R2, -0x36f0255e, RZ ;  /* 0xc90fdaa202037827 */ /* 0x000fc800078e00ff */
[----:B------:R-:W-:-:S04]  /*1010*/  IMAD.WIDE.U32 R6, R13, -0x36f0255e, R6 ;  /* 0xc90fdaa20d067825 */ /* 0x000fc800078e0006 */
[C---:B------:R-:W-:Y:S02]  /*1020*/  IMAD R9, R2.reuse, -0x36f0255e, RZ ;  /* 0xc90fdaa202097824 */ /* 0x040fe400078e02ff */
[----:B------:R-:W-:-:S04]  /*1030*/  IMAD.WIDE.U32 R6, P2, R2, 0x2168c235, R6 ;  /* 0x2168c23502067825 */ /* 0x000fc80007840006 */
[----:B------:R-:W-:Y:S01]  /*1040*/  IMAD.X R2, RZ, RZ, R3, P2 ;  /* 0x000000ffff027224 */ /* 0x000fe200010e0603 */
[----:B------:R-:W-:Y:S02]  /*1050*/  IADD3 R3, P2, PT, R9, R7, RZ ;  /* 0x0000000709037210 */ /* 0x000fe40007f5e0ff */
[----:B------:R-:W-:Y:S02]  /*1060*/  IADD3.X RZ, P1, PT, R6, R6, RZ, P1, !PT ;  /* 0x0000000606ff7210 */ /* 0x000fe40000f3e4ff */
[C---:B------:R-:W-:Y:S01]  /*1070*/  ISETP.GT.U32.AND P3, PT, R3.reuse, RZ, PT ;  /* 0x000000ff0300720c */ /* 0x040fe20003f64070 */
[----:B------:R-:W-:Y:S01]  /*1080*/  IMAD.X R2, RZ, RZ, R2, P2 ;  /* 0x000000ffff027224 */ /* 0x000fe200010e0602 */
[----:B------:R-:W-:-:S04]  /*1090*/  IADD3.X R6, P2, PT, R3, R3, RZ, P1, !PT ;  /* 0x0000000303067210 */ /* 0x000fc80000f5e4ff */
[C---:B------:R-:W-:Y:S01]  /*10a0*/  ISETP.GT.AND.EX P1, PT, R2.reuse, RZ, PT, P3 ;  /* 0x000000ff0200720c */ /* 0x040fe20003f24330 */
[----:B------:R-:W-:-:S03]  /*10b0*/  IMAD.X R7, R2, 0x1, R2, P2 ;  /* 0x0000000102077824 */ /* 0x000fc600010e0602 */
[----:B------:R-:W-:Y:S02]  /*10c0*/  SEL R6, R6, R3, P1 ;  /* 0x0000000306067207 */ /* 0x000fe40000800000 */
[----:B------:R-:W-:Y:S02]  /*10d0*/  SEL R3, R7, R2, P1 ;  /* 0x0000000207037207 */ /* 0x000fe40000800000 */
[----:B------:R-:W-:Y:S02]  /*10e0*/  IADD3 R2, P2, PT, R6, 0x1, RZ ;  /* 0x0000000106027810 */ /* 0x000fe40007f5e0ff */
[----:B------:R-:W-:Y:S02]  /*10f0*/  SEL R7, RZ, 0xffffffff, !P1 ;  /* 0xffffffffff077807 */ /* 0x000fe40004800000 */
[----:B------:R-:W-:Y:S01]  /*1100*/  LOP3.LUT P1, R17, R17, 0x80000000, RZ, 0xc0, !PT ;  /* 0x8000000011117812 */ /* 0x000fe2000782c0ff */
[----:B------:R-:W-:Y:S02]  /*1110*/  IMAD.X R3, RZ, RZ, R3, P2 ;  /* 0x000000ffff037224 */ /* 0x000fe400010e0603 */
[----:B------:R-:W-:Y:S01]  /*1120*/  IMAD.IADD R0, R7, 0x1, -R0 ;  /* 0x0000000107007824 */ /* 0x000fe200078e0a00 */
[----:B------:R-:W-:-:S02]  /*1130*/  @!P0 LOP3.LUT R17, R17, 0x80000000, RZ, 0x3c, !PT ;  /* 0x8000000011118812 */ /* 0x000fc400078e3cff */
[----:B------:R-:W-:Y:S01]  /*1140*/  SHF.R.U64 R2, R2, 0xa, R3 ;  /* 0x0000000a02027819 */ /* 0x000fe20000001203 */
[----:B------:R-:W-:-:S03]  /*1150*/  IMAD.SHL.U32 R0, R0, 0x100000, RZ ;  /* 0x0010000000007824 */ /* 0x000fc600078e00ff */
[----:B------:R-:W-:-:S03]  /*1160*/  IADD3 R2, P2, PT, R2, 0x1, RZ ;  /* 0x0000000102027810 */ /* 0x000fc60007f5e0ff */
[----:B------:R-:W-:Y:S01]  /*1170*/  @P1 IMAD.MOV R4, RZ, RZ, -R4 ;  /* 0x000000ffff041224 */ /* 0x000fe200078e0a04 */
[----:B------:R-:W-:-:S04]  /*1180*/  LEA.HI.X R3, R3, RZ, RZ, 0x16, P2 ;  /* 0x000000ff03037211 */ /* 0x000fc800010fb4ff */
[--C-:B------:R-:W-:Y:S02]  /*1190*/  SHF.R.U64 R2, R2, 0x1, R3.reuse ;  /* 0x0000000102027819 */ /* 0x100fe40000001203 */
[----:B------:R-:W-:Y:S02]  /*11a0*/  SHF.R.U32.HI R3, RZ, 0x1, R3 ;  /* 0x00000001ff037819 */ /* 0x000fe40000011603 */
[----:B------:R-:W-:-:S04]  /*11b0*/  IADD3 R11, P2, P3, RZ, RZ, R2 ;  /* 0x000000ffff0b7210 */ /* 0x000fc80007b5e002 */
[----:B------:R-:W-:-:S04]  /*11c0*/  IADD3.X R0, PT, PT, R0, 0x3fe00000, R3, P2, P3 ;  /* 0x3fe0000000007810 */ /* 0x000fc800017e6403 */
[----:B------:R-:W-:-:S07]  /*11d0*/  LOP3.LUT R14, R0, R17, RZ, 0xfc, !PT ;  /* 0x00000011000e7212 */ /* 0x000fce00078efcff */
.L_x_6:
[----:B------:R-:W-:Y:S02]  /*11e0*/  IMAD.MOV.U32 R13, RZ, RZ, 0x0 ;  /* 0x00000000ff0d7424 */ /* 0x000fe400078e00ff */
[----:B------:R-:W-:Y:S02]  /*11f0*/  IMAD.MOV.U32 R0, RZ, RZ, R4 ;  /* 0x000000ffff007224 */ /* 0x000fe400078e0004 */
[----:B------:R-:W-:Y:S02]  /*1200*/  IMAD.MOV.U32 R2, RZ, RZ, R11 ;  /* 0x000000ffff027224 */ /* 0x000fe400078e000b */
[----:B------:R-:W-:Y:S01]  /*1210*/  IMAD.MOV.U32 R3, RZ, RZ, R14 ;  /* 0x000000ffff037224 */ /* 0x000fe200078e000e */
[----:B------:R-:W-:Y:S06]  /*1220*/  RET.REL.NODEC R12 `(_Z10f_evaluatePddi) ;  /* 0xffffffec0c747950 */ /* 0x000fec0003c3ffff */
.L_x_13:
[----:B------:R-:W-:-:S00]  /*1230*/  BRA `(.L_x_13) ;  /* 0xfffffffc00fc7947 */ /* 0x000fc0000383ffff */
[----:B------:R-:W-:-:S00]  /*1240*/  NOP ;  /* 0x0000000000007918 */ /* 0x000fc00000000000 */
        /* <DEDUP_REMOVED lines=11> */
.L_x_14:


//--------------------- .nv.global.init           --------------------------
	.section	.nv.global.init,"aw",@progbits
	.align	16
.nv.global.init:
	.type		__cudart_sin_cos_coeffs,@object
	.size		__cudart_sin_cos_coeffs,(__cudart_i2opi_d - __cudart_sin_cos_coeffs)
__cudart_sin_cos_coeffs:
        /*0000*/ 	.byte	0x46, 0xd2, 0xb0, 0x2c, 0xf1, 0xe5, 0x5a, 0xbe, 0x92, 0xe3, 0xac, 0x69, 0xe3, 0x1d, 0xc7, 0x3e
        /*0010*/ 	.byte	0xa1, 0x62, 0xdb, 0x19, 0xa0, 0x01, 0x2a, 0xbf, 0x18, 0x08, 0x11, 0x11, 0x11, 0x11, 0x81, 0x3f
        /*0020*/ 	.byte	0x54, 0x55, 0x55, 0x55, 0x55, 0x55, 0xc5, 0xbf, 0x00, 0x00, 0x00, 0x00, 0x00, 0x00, 0x00, 0x00
        /*0030*/ 	.byte	0x00, 0x00, 0x00, 0x00, 0x00, 0x00, 0x00, 0x00, 0x64, 0x81, 0xfd, 0x20, 0x83, 0xff, 0xa8, 0xbd
        /*0040*/ 	.byte	0x28, 0x85, 0xef, 0xc1, 0xa7, 0xee, 0x21, 0x3e, 0xd9, 0xe6, 0x06, 0x8e, 0x4f, 0x7e, 0x92, 0xbe
        /*0050*/ 	.byte	0xe9, 0xbc, 0xdd, 0x19, 0xa0, 0x01, 0xfa, 0x3e, 0x47, 0x5d, 0xc1, 0x16, 0x6c, 0xc1, 0x56, 0xbf
        /*0060*/ 	.byte	0x51, 0x55, 0x55, 0x55, 0x55, 0x55, 0xa5, 0x3f, 0x00, 0x00, 0x00, 0x00, 0x00, 0x00, 0xe0, 0xbf
        /*0070*/ 	.byte	0x00, 0x00, 0x00, 0x00, 0x00, 0x00, 0xf0, 0x3f, 0x00, 0x00, 0x00, 0x00, 0x00, 0x00, 0x00, 0x00
	.type		__cudart_i2opi_d,@object
	.size		__cudart_i2opi_d,(.L_0 - __cudart_i2opi_d)
__cudart_i2opi_d:
        /* <DEDUP_REMOVED lines=9> */
.L_0:


//--------------------- .nv.shared.reserved.0     --------------------------
	.section	.nv.shared.reserved.0,"aw",@nobits
	.weak		__nv_reservedSMEM_offset_0_alias
	.size		__nv_reservedSMEM_offset_0_alias, 0, 64
	.other		__nv_reservedSMEM_offset_0_alias,@"STO_CUDA_RESERVED_SHARED STV_DEFAULT"
__nv_reservedSMEM_offset_0_alias:
	.zero		0
	.zero		64


//--------------------- .nv.constant0._Z10f_evaluatePddi --------------------------
	.section	.nv.constant0._Z10f_evaluatePddi,"a",@progbits
	.sectionflags	@""
	.align	4
.nv.constant0._Z10f_evaluatePddi:
	.zero		916


//--------------------- SYMBOLS --------------------------

	.type		.nv.reservedSmem.offset0,@object
	.size		.nv.reservedSmem.offset0,0x4
